//
// Generated by NVIDIA NVVM Compiler
//
// Compiler Build ID: CL-36424714
// Cuda compilation tools, release 13.0, V13.0.88
// Based on NVVM 20.0.0
//

.version 9.0
.target sm_100
.address_size 64

	// .globl	_Z14vectorHadamardPKfS0_Pfi

.visible .entry _Z14vectorHadamardPKfS0_Pfi(
	.param .u64 .ptr .align 1 _Z14vectorHadamardPKfS0_Pfi_param_0,
	.param .u64 .ptr .align 1 _Z14vectorHadamardPKfS0_Pfi_param_1,
	.param .u64 .ptr .align 1 _Z14vectorHadamardPKfS0_Pfi_param_2,
	.param .u32 _Z14vectorHadamardPKfS0_Pfi_param_3
)
{
	.reg .pred 	%p<2>;
	.reg .b32 	%r<6>;
	.reg .b32 	%f<4>;
	.reg .b64 	%rd<11>;

	ld.param.u64 	%rd1, [_Z14vectorHadamardPKfS0_Pfi_param_0];
	ld.param.u64 	%rd2, [_Z14vectorHadamardPKfS0_Pfi_param_1];
	ld.param.u64 	%rd3, [_Z14vectorHadamardPKfS0_Pfi_param_2];
	ld.param.u32 	%r2, [_Z14vectorHadamardPKfS0_Pfi_param_3];
	mov.u32 	%r3, %ctaid.x;
	mov.u32 	%r4, %ntid.x;
	mov.u32 	%r5, %tid.x;
	mad.lo.s32 	%r1, %r3, %r4, %r5;
	setp.ge.s32 	%p1, %r1, %r2;
	@%p1 bra 	$L__BB0_2;
	cvta.to.global.u64 	%rd4, %rd1;
	cvta.to.global.u64 	%rd5, %rd2;
	cvta.to.global.u64 	%rd6, %rd3;
	mul.wide.s32 	%rd7, %r1, 4;
	add.s64 	%rd8, %rd4, %rd7;
	ld.global.f32 	%f1, [%rd8];
	add.s64 	%rd9, %rd5, %rd7;
	ld.global.f32 	%f2, [%rd9];
	mul.f32 	%f3, %f1, %f2;
	add.s64 	%rd10, %rd6, %rd7;
	st.global.f32 	[%rd10], %f3;
$L__BB0_2:
	ret;

}


// ===== COMPILED SASS (sm_100) =====

	.target	sm_100

	.elftype	@"ET_EXEC"


//--------------------- .note.nv.tkinfo           --------------------------
	.section	.note.nv.tkinfo,"",@"SHT_NOTE"
	.sectionflags	@"SHF_NOTE_NV_TKINFO"
	.tkinfo
        /*0018*/ 	.word	0x00000002
        /*0030*/ 	.string	""
        /*0030*/ 	.string	"ptxas"
        /*0030*/ 	.string	"Cuda compilation tools, release 13.0, V13.0.88"
        /*0030*/ 	.string	"Build cuda_13.0.r13.0/compiler.36424714_0"
        /*0030*/ 	.string	"-arch sm_100 -m 64 "



//--------------------- .note.nv.cuinfo           --------------------------
	.section	.note.nv.cuinfo,"",@"SHT_NOTE"
	.sectionflags	@"SHF_NOTE_NV_CUINFO"
        /*0018*/ 	.short	0x0002
        /*001a*/ 	.short	0x0064
        /*001c*/ 	.short	0x0082
	.zero		2


//--------------------- .nv.info                  --------------------------
	.section	.nv.info,"",@"SHT_CUDA_INFO"
	.align	4


	//----- nvinfo : EIATTR_REGCOUNT
	.align		4
        /*0000*/ 	.byte	0x04, 0x2f
        /*0002*/ 	.short	(.L_1 - .L_0)
	.align		4
.L_0:
        /*0004*/ 	.word	index@(_Z14vectorHadamardPKfS0_Pfi)
        /*0008*/ 	.word	0x0000000c


	//----- nvinfo : EIATTR_FRAME_SIZE
	.align		4
.L_1:
        /*000c*/ 	.byte	0x04, 0x11
        /*000e*/ 	.short	(.L_3 - .L_2)
	.align		4
.L_2:
        /*0010*/ 	.word	index@(_Z14vectorHadamardPKfS0_Pfi)
        /*0014*/ 	.word	0x00000000


	//----- nvinfo : EIATTR_MIN_STACK_SIZE
	.align		4
.L_3:
        /*0018*/ 	.byte	0x04, 0x12
        /*001a*/ 	.short	(.L_5 - .L_4)
	.align		4
.L_4:
        /*001c*/ 	.word	index@(_Z14vectorHadamardPKfS0_Pfi)
        /*0020*/ 	.word	0x00000000
.L_5:


//--------------------- .nv.compat                --------------------------
	.section	.nv.compat,"",@"SHT_CUDA_COMPAT_INFO"
	.align	4
        /*0000*/ 	.byte	0x02, 0x09, 0x00, 0x00, 0x02, 0x02, 0x01, 0x00, 0x02, 0x05, 0x05, 0x00, 0x03, 0x07, 0x01, 0x01
        /*0010*/ 	.byte	0x02, 0x03, 0x00, 0x00, 0x02, 0x06, 0x01, 0x00, 0x04, 0x0b, 0x08, 0x00, 0x09, 0x00, 0x00, 0x00
        /*0020*/ 	.byte	0x00, 0x00, 0x00, 0x00


//--------------------- .nv.info._Z14vectorHadamardPKfS0_Pfi --------------------------
	.section	.nv.info._Z14vectorHadamardPKfS0_Pfi,"",@"SHT_CUDA_INFO"
	.sectionflags	@""
	.align	4


	//----- nvinfo : EIATTR_CUDA_API_VERSION
	.align		4
        /*0000*/ 	.byte	0x04, 0x37
        /*0002*/ 	.short	(.L_7 - .L_6)
.L_6:
        /*0004*/ 	.word	0x00000082


	//----- nvinfo : EIATTR_KPARAM_INFO
	.align		4
.L_7:
        /*0008*/ 	.byte	0x04, 0x17
        /*000a*/ 	.short	(.L_9 - .L_8)
.L_8:
        /*000c*/ 	.word	0x00000000
        /*0010*/ 	.short	0x0003
        /*0012*/ 	.short	0x0018
        /*0014*/ 	.byte	0x00, 0xf0, 0x11, 0x00


	//----- nvinfo : EIATTR_KPARAM_INFO
	.align		4
.L_9:
        /*0018*/ 	.byte	0x04, 0x17
        /*001a*/ 	.short	(.L_11 - .L_10)
.L_10:
        /*001c*/ 	.word	0x00000000
        /*0020*/ 	.short	0x0002
        /*0022*/ 	.short	0x0010
        /*0024*/ 	.byte	0x00, 0xf5, 0x21, 0x00


	//----- nvinfo : EIATTR_KPARAM_INFO
	.align		4
.L_11:
        /*0028*/ 	.byte	0x04, 0x17
        /*002a*/ 	.short	(.L_13 - .L_12)
.L_12:
        /*002c*/ 	.word	0x00000000
        /*0030*/ 	.short	0x0001
        /*0032*/ 	.short	0x0008
        /*0034*/ 	.byte	0x00, 0xf5, 0x21, 0x00


	//----- nvinfo : EIATTR_KPARAM_INFO
	.align		4
.L_13:
        /*0038*/ 	.byte	0x04, 0x17
        /*003a*/ 	.short	(.L_15 - .L_14)
.L_14:
        /*003c*/ 	.word	0x00000000
        /*0040*/ 	.short	0x0000
        /*0042*/ 	.short	0x0000
        /*0044*/ 	.byte	0x00, 0xf5, 0x21, 0x00


	//----- nvinfo : EIATTR_SPARSE_MMA_MASK
	.align		4
.L_15:
        /*0048*/ 	.byte	0x03, 0x50
        /*004a*/ 	.short	0x0000


	//----- nvinfo : EIATTR_MAXREG_COUNT
	.align		4
        /*004c*/ 	.byte	0x03, 0x1b
        /*004e*/ 	.short	0x00ff


	//----- nvinfo : EIATTR_MERCURY_ISA_VERSION
	.align		4
        /*0050*/ 	.byte	0x03, 0x5f
        /*0052*/ 	.short	0x0101


	//----- nvinfo : EIATTR_VRC_CTA_INIT_COUNT
	.align		4
        /*0054*/ 	.byte	0x02, 0x4a
	.zero		1
	.zero		1


	//----- nvinfo : EIATTR_EXIT_INSTR_OFFSETS
	.align		4
        /*0058*/ 	.byte	0x04, 0x1c
        /*005a*/ 	.short	(.L_17 - .L_16)


	//   ....[0]....
.L_16:
        /*005c*/ 	.word	0x00000070


	//   ....[1]....
        /*0060*/ 	.word	0x00000130


	//----- nvinfo : EIATTR_CBANK_PARAM_SIZE
	.align		4
.L_17:
        /*0064*/ 	.byte	0x03, 0x19
        /*0066*/ 	.short	0x001c


	//----- nvinfo : EIATTR_PARAM_CBANK
	.align		4
        /*0068*/ 	.byte	0x04, 0x0a
        /*006a*/ 	.short	(.L_19 - .L_18)
	.align		4
.L_18:
        /*006c*/ 	.word	index@(.nv.constant0._Z14vectorHadamardPKfS0_Pfi)
        /*0070*/ 	.short	0x0380
        /*0072*/ 	.short	0x001c


	//----- nvinfo : EIATTR_SW_WAR
	.align		4
.L_19:
        /*0074*/ 	.byte	0x04, 0x36
        /*0076*/ 	.short	(.L_21 - .L_20)
.L_20:
        /*0078*/ 	.word	0x00000008
.L_21:


//--------------------- .nv.callgraph             --------------------------
	.section	.nv.callgraph,"",@"SHT_CUDA_CALLGRAPH"
	.align	4
	.sectionentsize	8
	.align		4
        /*0000*/ 	.word	0x00000000
	.align		4
        /*0004*/ 	.word	0xffffffff
	.align		4
        /*0008*/ 	.word	0x00000000
	.align		4
        /*000c*/ 	.word	0xfffffffe
	.align		4
        /*0010*/ 	.word	0x00000000
	.align		4
        /*0014*/ 	.word	0xfffffffd
	.align		4
        /*0018*/ 	.word	0x00000000
	.align		4
        /*001c*/ 	.word	0xfffffffc


//--------------------- .text._Z14vectorHadamardPKfS0_Pfi --------------------------
	.section	.text._Z14vectorHadamardPKfS0_Pfi,"ax",@progbits
	.align	128
        .global         _Z14vectorHadamardPKfS0_Pfi
        .type           _Z14vectorHadamardPKfS0_Pfi,@function
        .size           _Z14vectorHadamardPKfS0_Pfi,(.L_x_1 - _Z14vectorHadamardPKfS0_Pfi)
        .other          _Z14vectorHadamardPKfS0_Pfi,@"STO_CUDA_ENTRY STV_DEFAULT"
_Z14vectorHadamardPKfS0_Pfi:
.text._Z14vectorHadamardPKfS0_Pfi:
[----:B------:R-:W-:Y:S01]  /*0000*/  LDC R1, c[0x0][0x37c] ;  /* 0x0000df00ff017b82 */ /* 0x000fe20000000800 */
[----:B------:R-:W0:Y:S07]  /*0010*/  S2R R0, SR_TID.X ;  /* 0x0000000000007919 */ /* 0x000e2e0000002100 */
[----:B------:R-:W0:Y:S01]  /*0020*/  S2UR UR4, SR_CTAID.X ;  /* 0x00000000000479c3 */ /* 0x000e220000002500 */
[----:B------:R-:W1:Y:S07]  /*0030*/  LDCU UR5, c[0x0][0x398] ;  /* 0x00007300ff0577ac */ /* 0x000e6e0008000800 */
[----:B------:R-:W0:Y:S02]  /*0040*/  LDC R9, c[0x0][0x360] ;  /* 0x0000d800ff097b82 */ /* 0x000e240000000800 */
[----:B0-----:R-:W-:-:S05]  /*0050*/  IMAD R9, R9, UR4, R0 ;  /* 0x0000000409097c24 */ /* 0x001fca000f8e0200 */
[----:B-1----:R-:W-:-:S13]  /*0060*/  ISETP.GE.AND P0, PT, R9, UR5, PT ;  /* 0x0000000509007c0c */ /* 0x002fda000bf06270 */
[----:B------:R-:W-:Y:S05]  /*0070*/  @P0 EXIT ;  /* 0x000000000000094d */ /* 0x000fea0003800000 */
[----:B------:R-:W0:Y:S01]  /*0080*/  LDC.64 R2, c[0x0][0x380] ;  /* 0x0000e000ff027b82 */ /* 0x000e220000000a00 */
[----:B------:R-:W1:Y:S07]  /*0090*/  LDCU.64 UR4, c[0x0][0x358] ;  /* 0x00006b00ff0477ac */ /* 0x000e6e0008000a00 */
[----:B------:R-:W2:Y:S08]  /*00a0*/  LDC.64 R4, c[0x0][0x388] ;  /* 0x0000e200ff047b82 */ /* 0x000eb00000000a00 */
[----:B------:R-:W3:Y:S01]  /*00b0*/  LDC.64 R6, c[0x0][0x390] ;  /* 0x0000e400ff067b82 */ /* 0x000ee20000000a00 */
[----:B0-----:R-:W-:-:S06]  /*00c0*/  IMAD.WIDE R2, R9, 0x4, R2 ;  /* 0x0000000409027825 */ /* 0x001fcc00078e0202 */
[----:B-1----:R-:W4:Y:S01]  /*00d0*/  LDG.E R2, desc[UR4][R2.64] ;  /* 0x0000000402027981 */ /* 0x002f22000c1e1900 */
[----:B--2---:R-:W-:-:S06]  /*00e0*/  IMAD.WIDE R4, R9, 0x4, R4 ;  /* 0x0000000409047825 */ /* 0x004fcc00078e0204 */
[----:B------:R-:W4:Y:S01]  /*00f0*/  LDG.E R5, desc[UR4][R4.64] ;  /* 0x0000000404057981 */ /* 0x000f22000c1e1900 */
[----:B---3--:R-:W-:-:S04]  /*0100*/  IMAD.WIDE R6, R9, 0x4, R6 ;  /* 0x0000000409067825 */ /* 0x008fc800078e0206 */
[----:B----4-:R-:W-:-:S05]  /*0110*/  FMUL R9, R2, R5 ;  /* 0x0000000502097220 */ /* 0x010fca0000400000 */
[----:B------:R-:W-:Y:S01]  /*0120*/  STG.E desc[UR4][R6.64], R9 ;  /* 0x0000000906007986 */ /* 0x000fe2000c101904 */
[----:B------:R-:W-:Y:S05]  /*0130*/  EXIT ;  /* 0x000000000000794d */ /* 0x000fea0003800000 */
.L_x_0:
[----:B------:R-:W-:-:S00]  /*0140*/  BRA `(.L_x_0) ;  /* 0xfffffffc00fc7947 */ /* 0x000fc0000383ffff */
[----:B------:R-:W-:-:S00]  /*0150*/  NOP ;  /* 0x0000000000007918 */ /* 0x000fc00000000000 */
        /* <DEDUP_REMOVED lines=10> */
.L_x_1:


//--------------------- .nv.shared.reserved.0     --------------------------
	.section	.nv.shared.reserved.0,"aw",@nobits
	.weak		__nv_reservedSMEM_offset_0_alias
	.size		__nv_reservedSMEM_offset_0_alias, 0, 64
	.other		__nv_reservedSMEM_offset_0_alias,@"STO_CUDA_RESERVED_SHARED STV_DEFAULT"
__nv_reservedSMEM_offset_0_alias:
	.zero		0
	.zero		64


//--------------------- .nv.constant0._Z14vectorHadamardPKfS0_Pfi --------------------------
	.section	.nv.constant0._Z14vectorHadamardPKfS0_Pfi,"a",@progbits
	.sectionflags	@""
	.align	4
.nv.constant0._Z14vectorHadamardPKfS0_Pfi:
	.zero		924


//--------------------- SYMBOLS --------------------------

	.type		.nv.reservedSmem.offset0,@object
	.size		.nv.reservedSmem.offset0,0x4
